//
// Generated by NVIDIA NVVM Compiler
//
// Compiler Build ID: CL-36424714
// Cuda compilation tools, release 13.0, V13.0.88
// Based on NVVM 20.0.0
//

.version 9.0
.target sm_100
.address_size 64

	// .globl	_Z8mykernelPii
.global .align 1 .b8 _ZN34_INTERNAL_df032cdd_4_k_cu_5da05bfc4cuda3std3__45__cpo5beginE[1];
.global .align 1 .b8 _ZN34_INTERNAL_df032cdd_4_k_cu_5da05bfc4cuda3std3__45__cpo3endE[1];
.global .align 1 .b8 _ZN34_INTERNAL_df032cdd_4_k_cu_5da05bfc4cuda3std3__45__cpo6cbeginE[1];
.global .align 1 .b8 _ZN34_INTERNAL_df032cdd_4_k_cu_5da05bfc4cuda3std3__45__cpo4cendE[1];
.global .align 1 .b8 _ZN34_INTERNAL_df032cdd_4_k_cu_5da05bfc4cuda3std3__45__cpo6rbeginE[1];
.global .align 1 .b8 _ZN34_INTERNAL_df032cdd_4_k_cu_5da05bfc4cuda3std3__45__cpo4rendE[1];
.global .align 1 .b8 _ZN34_INTERNAL_df032cdd_4_k_cu_5da05bfc4cuda3std3__45__cpo7crbeginE[1];
.global .align 1 .b8 _ZN34_INTERNAL_df032cdd_4_k_cu_5da05bfc4cuda3std3__45__cpo5crendE[1];
.global .align 1 .b8 _ZN34_INTERNAL_df032cdd_4_k_cu_5da05bfc4cuda3std3__436_GLOBAL__N__df032cdd_4_k_cu_5da05bfc6ignoreE[1];
.global .align 1 .b8 _ZN34_INTERNAL_df032cdd_4_k_cu_5da05bfc4cuda3std3__419piecewise_constructE[1];
.global .align 1 .b8 _ZN34_INTERNAL_df032cdd_4_k_cu_5da05bfc4cuda3std3__48in_placeE[1];
.global .align 1 .b8 _ZN34_INTERNAL_df032cdd_4_k_cu_5da05bfc4cuda3std3__420unreachable_sentinelE[1];
.global .align 1 .b8 _ZN34_INTERNAL_df032cdd_4_k_cu_5da05bfc4cuda3std3__47nulloptE[1];
.global .align 1 .b8 _ZN34_INTERNAL_df032cdd_4_k_cu_5da05bfc4cuda3std3__48unexpectE[1];
.global .align 1 .b8 _ZN34_INTERNAL_df032cdd_4_k_cu_5da05bfc4cuda3std6ranges3__45__cpo4swapE[1];
.global .align 1 .b8 _ZN34_INTERNAL_df032cdd_4_k_cu_5da05bfc4cuda3std6ranges3__45__cpo9iter_moveE[1];
.global .align 1 .b8 _ZN34_INTERNAL_df032cdd_4_k_cu_5da05bfc4cuda3std6ranges3__45__cpo5beginE[1];
.global .align 1 .b8 _ZN34_INTERNAL_df032cdd_4_k_cu_5da05bfc4cuda3std6ranges3__45__cpo3endE[1];
.global .align 1 .b8 _ZN34_INTERNAL_df032cdd_4_k_cu_5da05bfc4cuda3std6ranges3__45__cpo6cbeginE[1];
.global .align 1 .b8 _ZN34_INTERNAL_df032cdd_4_k_cu_5da05bfc4cuda3std6ranges3__45__cpo4cendE[1];
.global .align 1 .b8 _ZN34_INTERNAL_df032cdd_4_k_cu_5da05bfc4cuda3std6ranges3__45__cpo7advanceE[1];
.global .align 1 .b8 _ZN34_INTERNAL_df032cdd_4_k_cu_5da05bfc4cuda3std6ranges3__45__cpo9iter_swapE[1];
.global .align 1 .b8 _ZN34_INTERNAL_df032cdd_4_k_cu_5da05bfc4cuda3std6ranges3__45__cpo4nextE[1];
.global .align 1 .b8 _ZN34_INTERNAL_df032cdd_4_k_cu_5da05bfc4cuda3std6ranges3__45__cpo4prevE[1];
.global .align 1 .b8 _ZN34_INTERNAL_df032cdd_4_k_cu_5da05bfc4cuda3std6ranges3__45__cpo4dataE[1];
.global .align 1 .b8 _ZN34_INTERNAL_df032cdd_4_k_cu_5da05bfc4cuda3std6ranges3__45__cpo5cdataE[1];
.global .align 1 .b8 _ZN34_INTERNAL_df032cdd_4_k_cu_5da05bfc4cuda3std6ranges3__45__cpo4sizeE[1];
.global .align 1 .b8 _ZN34_INTERNAL_df032cdd_4_k_cu_5da05bfc4cuda3std6ranges3__45__cpo5ssizeE[1];
.global .align 1 .b8 _ZN34_INTERNAL_df032cdd_4_k_cu_5da05bfc4cuda3std6ranges3__45__cpo8distanceE[1];
.global .align 1 .b8 _ZN34_INTERNAL_df032cdd_4_k_cu_5da05bfc6thrust24THRUST_300001_SM_1000_NS8cuda_cub3parE[1];
.global .align 1 .b8 _ZN34_INTERNAL_df032cdd_4_k_cu_5da05bfc6thrust24THRUST_300001_SM_1000_NS8cuda_cub10par_nosyncE[1];
.global .align 1 .b8 _ZN34_INTERNAL_df032cdd_4_k_cu_5da05bfc6thrust24THRUST_300001_SM_1000_NS6system6detail10sequential3seqE[1];
.global .align 1 .b8 _ZN34_INTERNAL_df032cdd_4_k_cu_5da05bfc6thrust24THRUST_300001_SM_1000_NS6system3cpp3parE[1];
.global .align 1 .b8 _ZN34_INTERNAL_df032cdd_4_k_cu_5da05bfc6thrust24THRUST_300001_SM_1000_NS12placeholders2_1E[1];
.global .align 1 .b8 _ZN34_INTERNAL_df032cdd_4_k_cu_5da05bfc6thrust24THRUST_300001_SM_1000_NS12placeholders2_2E[1];
.global .align 1 .b8 _ZN34_INTERNAL_df032cdd_4_k_cu_5da05bfc6thrust24THRUST_300001_SM_1000_NS12placeholders2_3E[1];
.global .align 1 .b8 _ZN34_INTERNAL_df032cdd_4_k_cu_5da05bfc6thrust24THRUST_300001_SM_1000_NS12placeholders2_4E[1];
.global .align 1 .b8 _ZN34_INTERNAL_df032cdd_4_k_cu_5da05bfc6thrust24THRUST_300001_SM_1000_NS12placeholders2_5E[1];
.global .align 1 .b8 _ZN34_INTERNAL_df032cdd_4_k_cu_5da05bfc6thrust24THRUST_300001_SM_1000_NS12placeholders2_6E[1];
.global .align 1 .b8 _ZN34_INTERNAL_df032cdd_4_k_cu_5da05bfc6thrust24THRUST_300001_SM_1000_NS12placeholders2_7E[1];
.global .align 1 .b8 _ZN34_INTERNAL_df032cdd_4_k_cu_5da05bfc6thrust24THRUST_300001_SM_1000_NS12placeholders2_8E[1];
.global .align 1 .b8 _ZN34_INTERNAL_df032cdd_4_k_cu_5da05bfc6thrust24THRUST_300001_SM_1000_NS12placeholders2_9E[1];
.global .align 1 .b8 _ZN34_INTERNAL_df032cdd_4_k_cu_5da05bfc6thrust24THRUST_300001_SM_1000_NS12placeholders3_10E[1];
.global .align 1 .b8 _ZN34_INTERNAL_df032cdd_4_k_cu_5da05bfc6thrust24THRUST_300001_SM_1000_NS3seqE[1];
.global .align 1 .b8 _ZN34_INTERNAL_df032cdd_4_k_cu_5da05bfc6thrust24THRUST_300001_SM_1000_NS6deviceE[1];

.visible .entry _Z8mykernelPii(
	.param .u64 .ptr .align 1 _Z8mykernelPii_param_0,
	.param .u32 _Z8mykernelPii_param_1
)
{
	.reg .b32 	%r<8>;
	.reg .b64 	%rd<5>;

	ld.param.u64 	%rd1, [_Z8mykernelPii_param_0];
	ld.param.u32 	%r1, [_Z8mykernelPii_param_1];
	cvta.to.global.u64 	%rd2, %rd1;
	mov.u32 	%r2, %ctaid.x;
	mov.u32 	%r3, %ntid.x;
	mov.u32 	%r4, %tid.x;
	mad.lo.s32 	%r5, %r2, %r3, %r4;
	mul.wide.s32 	%rd3, %r5, 4;
	add.s64 	%rd4, %rd2, %rd3;
	ld.global.u32 	%r6, [%rd4];
	add.s32 	%r7, %r6, %r1;
	st.global.u32 	[%rd4], %r7;
	ret;

}
	// .globl	_ZN3cub18CUB_300001_SM_10006detail11EmptyKernelIvEEvv
.visible .entry _ZN3cub18CUB_300001_SM_10006detail11EmptyKernelIvEEvv()
{


	ret;

}


// ===== COMPILED SASS (sm_100) =====

	.target	sm_100

	.elftype	@"ET_EXEC"


//--------------------- .note.nv.tkinfo           --------------------------
	.section	.note.nv.tkinfo,"",@"SHT_NOTE"
	.sectionflags	@"SHF_NOTE_NV_TKINFO"
	.tkinfo
        /*0018*/ 	.word	0x00000002
        /*0030*/ 	.string	""
        /*0030*/ 	.string	"ptxas"
        /*0030*/ 	.string	"Cuda compilation tools, release 13.0, V13.0.88"
        /*0030*/ 	.string	"Build cuda_13.0.r13.0/compiler.36424714_0"
        /*0030*/ 	.string	"-arch sm_100 -m 64 "



//--------------------- .note.nv.cuinfo           --------------------------
	.section	.note.nv.cuinfo,"",@"SHT_NOTE"
	.sectionflags	@"SHF_NOTE_NV_CUINFO"
        /*0018*/ 	.short	0x0002
        /*001a*/ 	.short	0x0064
        /*001c*/ 	.short	0x0082
	.zero		2


//--------------------- .nv.info                  --------------------------
	.section	.nv.info,"",@"SHT_CUDA_INFO"
	.align	4


	//----- nvinfo : EIATTR_REGCOUNT
	.align		4
        /*0000*/ 	.byte	0x04, 0x2f
        /*0002*/ 	.short	(.L_46 - .L_45)
	.align		4
.L_45:
        /*0004*/ 	.word	index@(_Z8mykernelPii)
        /*0008*/ 	.word	0x00000008


	//----- nvinfo : EIATTR_FRAME_SIZE
	.align		4
.L_46:
        /*000c*/ 	.byte	0x04, 0x11
        /*000e*/ 	.short	(.L_48 - .L_47)
	.align		4
.L_47:
        /*0010*/ 	.word	index@(_Z8mykernelPii)
        /*0014*/ 	.word	0x00000000


	//----- nvinfo : EIATTR_REGCOUNT
	.align		4
.L_48:
        /*0018*/ 	.byte	0x04, 0x2f
        /*001a*/ 	.short	(.L_50 - .L_49)
	.align		4
.L_49:
        /*001c*/ 	.word	index@(_ZN3cub18CUB_300001_SM_10006detail11EmptyKernelIvEEvv)
        /*0020*/ 	.word	0x00000004


	//----- nvinfo : EIATTR_FRAME_SIZE
	.align		4
.L_50:
        /*0024*/ 	.byte	0x04, 0x11
        /*0026*/ 	.short	(.L_52 - .L_51)
	.align		4
.L_51:
        /*0028*/ 	.word	index@(_ZN3cub18CUB_300001_SM_10006detail11EmptyKernelIvEEvv)
        /*002c*/ 	.word	0x00000000


	//----- nvinfo : EIATTR_MIN_STACK_SIZE
	.align		4
.L_52:
        /*0030*/ 	.byte	0x04, 0x12
        /*0032*/ 	.short	(.L_54 - .L_53)
	.align		4
.L_53:
        /*0034*/ 	.word	index@(_ZN3cub18CUB_300001_SM_10006detail11EmptyKernelIvEEvv)
        /*0038*/ 	.word	0x00000000


	//----- nvinfo : EIATTR_MIN_STACK_SIZE
	.align		4
.L_54:
        /*003c*/ 	.byte	0x04, 0x12
        /*003e*/ 	.short	(.L_56 - .L_55)
	.align		4
.L_55:
        /*0040*/ 	.word	index@(_Z8mykernelPii)
        /*0044*/ 	.word	0x00000000
.L_56:


//--------------------- .nv.compat                --------------------------
	.section	.nv.compat,"",@"SHT_CUDA_COMPAT_INFO"
	.align	4
        /*0000*/ 	.byte	0x02, 0x09, 0x00, 0x00, 0x02, 0x02, 0x01, 0x00, 0x02, 0x05, 0x05, 0x00, 0x03, 0x07, 0x01, 0x01
        /*0010*/ 	.byte	0x02, 0x03, 0x00, 0x00, 0x02, 0x06, 0x01, 0x00, 0x04, 0x0b, 0x08, 0x00, 0x09, 0x00, 0x00, 0x00
        /*0020*/ 	.byte	0x00, 0x00, 0x00, 0x00


//--------------------- .nv.info._ZN3cub18CUB_300001_SM_10006detail11EmptyKernelIvEEvv --------------------------
	.section	.nv.info._ZN3cub18CUB_300001_SM_10006detail11EmptyKernelIvEEvv,"",@"SHT_CUDA_INFO"
	.sectionflags	@""
	.align	4


	//----- nvinfo : EIATTR_CUDA_API_VERSION
	.align		4
        /*0000*/ 	.byte	0x04, 0x37
        /*0002*/ 	.short	(.L_58 - .L_57)
.L_57:
        /*0004*/ 	.word	0x00000082


	//----- nvinfo : EIATTR_SPARSE_MMA_MASK
	.align		4
.L_58:
        /*0008*/ 	.byte	0x03, 0x50
        /*000a*/ 	.short	0x0000


	//----- nvinfo : EIATTR_MAXREG_COUNT
	.align		4
        /*000c*/ 	.byte	0x03, 0x1b
        /*000e*/ 	.short	0x00ff


	//----- nvinfo : EIATTR_MERCURY_ISA_VERSION
	.align		4
        /*0010*/ 	.byte	0x03, 0x5f
        /*0012*/ 	.short	0x0101


	//----- nvinfo : EIATTR_VRC_CTA_INIT_COUNT
	.align		4
        /*0014*/ 	.byte	0x02, 0x4a
	.zero		1
	.zero		1


	//----- nvinfo : EIATTR_EXIT_INSTR_OFFSETS
	.align		4
        /*0018*/ 	.byte	0x04, 0x1c
        /*001a*/ 	.short	(.L_60 - .L_59)


	//   ....[0]....
.L_59:
        /*001c*/ 	.word	0x00000010


	//----- nvinfo : EIATTR_SW_WAR
	.align		4
.L_60:
        /*0020*/ 	.byte	0x04, 0x36
        /*0022*/ 	.short	(.L_62 - .L_61)
.L_61:
        /*0024*/ 	.word	0x00000008
.L_62:


//--------------------- .nv.info._Z8mykernelPii   --------------------------
	.section	.nv.info._Z8mykernelPii,"",@"SHT_CUDA_INFO"
	.sectionflags	@""
	.align	4


	//----- nvinfo : EIATTR_CUDA_API_VERSION
	.align		4
        /*0000*/ 	.byte	0x04, 0x37
        /*0002*/ 	.short	(.L_64 - .L_63)
.L_63:
        /*0004*/ 	.word	0x00000082


	//----- nvinfo : EIATTR_KPARAM_INFO
	.align		4
.L_64:
        /*0008*/ 	.byte	0x04, 0x17
        /*000a*/ 	.short	(.L_66 - .L_65)
.L_65:
        /*000c*/ 	.word	0x00000000
        /*0010*/ 	.short	0x0001
        /*0012*/ 	.short	0x0008
        /*0014*/ 	.byte	0x00, 0xf0, 0x11, 0x00


	//----- nvinfo : EIATTR_KPARAM_INFO
	.align		4
.L_66:
        /*0018*/ 	.byte	0x04, 0x17
        /*001a*/ 	.short	(.L_68 - .L_67)
.L_67:
        /*001c*/ 	.word	0x00000000
        /*0020*/ 	.short	0x0000
        /*0022*/ 	.short	0x0000
        /*0024*/ 	.byte	0x00, 0xf5, 0x21, 0x00


	//----- nvinfo : EIATTR_SPARSE_MMA_MASK
	.align		4
.L_68:
        /*0028*/ 	.byte	0x03, 0x50
        /*002a*/ 	.short	0x0000


	//----- nvinfo : EIATTR_MAXREG_COUNT
	.align		4
        /*002c*/ 	.byte	0x03, 0x1b
        /*002e*/ 	.short	0x00ff


	//----- nvinfo : EIATTR_MERCURY_ISA_VERSION
	.align		4
        /*0030*/ 	.byte	0x03, 0x5f
        /*0032*/ 	.short	0x0101


	//----- nvinfo : EIATTR_VRC_CTA_INIT_COUNT
	.align		4
        /*0034*/ 	.byte	0x02, 0x4a
	.zero		1
	.zero		1


	//----- nvinfo : EIATTR_EXIT_INSTR_OFFSETS
	.align		4
        /*0038*/ 	.byte	0x04, 0x1c
        /*003a*/ 	.short	(.L_70 - .L_69)


	//   ....[0]....
.L_69:
        /*003c*/ 	.word	0x000000c0


	//----- nvinfo : EIATTR_CBANK_PARAM_SIZE
	.align		4
.L_70:
        /*0040*/ 	.byte	0x03, 0x19
        /*0042*/ 	.short	0x000c


	//----- nvinfo : EIATTR_PARAM_CBANK
	.align		4
        /*0044*/ 	.byte	0x04, 0x0a
        /*0046*/ 	.short	(.L_72 - .L_71)
	.align		4
.L_71:
        /*0048*/ 	.word	index@(.nv.constant0._Z8mykernelPii)
        /*004c*/ 	.short	0x0380
        /*004e*/ 	.short	0x000c


	//----- nvinfo : EIATTR_SW_WAR
	.align		4
.L_72:
        /*0050*/ 	.byte	0x04, 0x36
        /*0052*/ 	.short	(.L_74 - .L_73)
.L_73:
        /*0054*/ 	.word	0x00000008
.L_74:


//--------------------- .nv.callgraph             --------------------------
	.section	.nv.callgraph,"",@"SHT_CUDA_CALLGRAPH"
	.align	4
	.sectionentsize	8
	.align		4
        /*0000*/ 	.word	0x00000000
	.align		4
        /*0004*/ 	.word	0xffffffff
	.align		4
        /*0008*/ 	.word	0x00000000
	.align		4
        /*000c*/ 	.word	0xfffffffe
	.align		4
        /*0010*/ 	.word	0x00000000
	.align		4
        /*0014*/ 	.word	0xfffffffd
	.align		4
        /*0018*/ 	.word	0x00000000
	.align		4
        /*001c*/ 	.word	0xfffffffc


//--------------------- .nv.constant4             --------------------------
	.section	.nv.constant4,"a",@progbits
	.align	8
	.align		8
.nv.constant4:
        /*0000*/ 	.dword	_ZN34_INTERNAL_df032cdd_4_k_cu_5da05bfc4cuda3std3__45__cpo5beginE
	.align		8
        /*0008*/ 	.dword	_ZN34_INTERNAL_df032cdd_4_k_cu_5da05bfc4cuda3std3__45__cpo3endE
	.align		8
        /*0010*/ 	.dword	_ZN34_INTERNAL_df032cdd_4_k_cu_5da05bfc4cuda3std3__45__cpo6cbeginE
	.align		8
        /*0018*/ 	.dword	_ZN34_INTERNAL_df032cdd_4_k_cu_5da05bfc4cuda3std3__45__cpo4cendE
	.align		8
        /*0020*/ 	.dword	_ZN34_INTERNAL_df032cdd_4_k_cu_5da05bfc4cuda3std3__45__cpo6rbeginE
	.align		8
        /*0028*/ 	.dword	_ZN34_INTERNAL_df032cdd_4_k_cu_5da05bfc4cuda3std3__45__cpo4rendE
	.align		8
        /*0030*/ 	.dword	_ZN34_INTERNAL_df032cdd_4_k_cu_5da05bfc4cuda3std3__45__cpo7crbeginE
	.align		8
        /*0038*/ 	.dword	_ZN34_INTERNAL_df032cdd_4_k_cu_5da05bfc4cuda3std3__45__cpo5crendE
	.align		8
        /*0040*/ 	.dword	_ZN34_INTERNAL_df032cdd_4_k_cu_5da05bfc4cuda3std3__436_GLOBAL__N__df032cdd_4_k_cu_5da05bfc6ignoreE
	.align		8
        /*0048*/ 	.dword	_ZN34_INTERNAL_df032cdd_4_k_cu_5da05bfc4cuda3std3__419piecewise_constructE
	.align		8
        /*0050*/ 	.dword	_ZN34_INTERNAL_df032cdd_4_k_cu_5da05bfc4cuda3std3__48in_placeE
	.align		8
        /*0058*/ 	.dword	_ZN34_INTERNAL_df032cdd_4_k_cu_5da05bfc4cuda3std3__420unreachable_sentinelE
	.align		8
        /*0060*/ 	.dword	_ZN34_INTERNAL_df032cdd_4_k_cu_5da05bfc4cuda3std3__47nulloptE
	.align		8
        /*0068*/ 	.dword	_ZN34_INTERNAL_df032cdd_4_k_cu_5da05bfc4cuda3std3__48unexpectE
	.align		8
        /*0070*/ 	.dword	_ZN34_INTERNAL_df032cdd_4_k_cu_5da05bfc4cuda3std6ranges3__45__cpo4swapE
	.align		8
        /*0078*/ 	.dword	_ZN34_INTERNAL_df032cdd_4_k_cu_5da05bfc4cuda3std6ranges3__45__cpo9iter_moveE
	.align		8
        /*0080*/ 	.dword	_ZN34_INTERNAL_df032cdd_4_k_cu_5da05bfc4cuda3std6ranges3__45__cpo5beginE
	.align		8
        /*0088*/ 	.dword	_ZN34_INTERNAL_df032cdd_4_k_cu_5da05bfc4cuda3std6ranges3__45__cpo3endE
	.align		8
        /*0090*/ 	.dword	_ZN34_INTERNAL_df032cdd_4_k_cu_5da05bfc4cuda3std6ranges3__45__cpo6cbeginE
	.align		8
        /*0098*/ 	.dword	_ZN34_INTERNAL_df032cdd_4_k_cu_5da05bfc4cuda3std6ranges3__45__cpo4cendE
	.align		8
        /*00a0*/ 	.dword	_ZN34_INTERNAL_df032cdd_4_k_cu_5da05bfc4cuda3std6ranges3__45__cpo7advanceE
	.align		8
        /*00a8*/ 	.dword	_ZN34_INTERNAL_df032cdd_4_k_cu_5da05bfc4cuda3std6ranges3__45__cpo9iter_swapE
	.align		8
        /*00b0*/ 	.dword	_ZN34_INTERNAL_df032cdd_4_k_cu_5da05bfc4cuda3std6ranges3__45__cpo4nextE
	.align		8
        /*00b8*/ 	.dword	_ZN34_INTERNAL_df032cdd_4_k_cu_5da05bfc4cuda3std6ranges3__45__cpo4prevE
	.align		8
        /*00c0*/ 	.dword	_ZN34_INTERNAL_df032cdd_4_k_cu_5da05bfc4cuda3std6ranges3__45__cpo4dataE
	.align		8
        /*00c8*/ 	.dword	_ZN34_INTERNAL_df032cdd_4_k_cu_5da05bfc4cuda3std6ranges3__45__cpo5cdataE
	.align		8
        /*00d0*/ 	.dword	_ZN34_INTERNAL_df032cdd_4_k_cu_5da05bfc4cuda3std6ranges3__45__cpo4sizeE
	.align		8
        /*00d8*/ 	.dword	_ZN34_INTERNAL_df032cdd_4_k_cu_5da05bfc4cuda3std6ranges3__45__cpo5ssizeE
	.align		8
        /*00e0*/ 	.dword	_ZN34_INTERNAL_df032cdd_4_k_cu_5da05bfc4cuda3std6ranges3__45__cpo8distanceE
	.align		8
        /*00e8*/ 	.dword	_ZN34_INTERNAL_df032cdd_4_k_cu_5da05bfc6thrust24THRUST_300001_SM_1000_NS8cuda_cub3parE
	.align		8
        /*00f0*/ 	.dword	_ZN34_INTERNAL_df032cdd_4_k_cu_5da05bfc6thrust24THRUST_300001_SM_1000_NS8cuda_cub10par_nosyncE
	.align		8
        /*00f8*/ 	.dword	_ZN34_INTERNAL_df032cdd_4_k_cu_5da05bfc6thrust24THRUST_300001_SM_1000_NS6system6detail10sequential3seqE
	.align		8
        /*0100*/ 	.dword	_ZN34_INTERNAL_df032cdd_4_k_cu_5da05bfc6thrust24THRUST_300001_SM_1000_NS6system3cpp3parE
	.align		8
        /*0108*/ 	.dword	_ZN34_INTERNAL_df032cdd_4_k_cu_5da05bfc6thrust24THRUST_300001_SM_1000_NS12placeholders2_1E
	.align		8
        /*0110*/ 	.dword	_ZN34_INTERNAL_df032cdd_4_k_cu_5da05bfc6thrust24THRUST_300001_SM_1000_NS12placeholders2_2E
	.align		8
        /*0118*/ 	.dword	_ZN34_INTERNAL_df032cdd_4_k_cu_5da05bfc6thrust24THRUST_300001_SM_1000_NS12placeholders2_3E
	.align		8
        /*0120*/ 	.dword	_ZN34_INTERNAL_df032cdd_4_k_cu_5da05bfc6thrust24THRUST_300001_SM_1000_NS12placeholders2_4E
	.align		8
        /*0128*/ 	.dword	_ZN34_INTERNAL_df032cdd_4_k_cu_5da05bfc6thrust24THRUST_300001_SM_1000_NS12placeholders2_5E
	.align		8
        /*0130*/ 	.dword	_ZN34_INTERNAL_df032cdd_4_k_cu_5da05bfc6thrust24THRUST_300001_SM_1000_NS12placeholders2_6E
	.align		8
        /*0138*/ 	.dword	_ZN34_INTERNAL_df032cdd_4_k_cu_5da05bfc6thrust24THRUST_300001_SM_1000_NS12placeholders2_7E
	.align		8
        /*0140*/ 	.dword	_ZN34_INTERNAL_df032cdd_4_k_cu_5da05bfc6thrust24THRUST_300001_SM_1000_NS12placeholders2_8E
	.align		8
        /*0148*/ 	.dword	_ZN34_INTERNAL_df032cdd_4_k_cu_5da05bfc6thrust24THRUST_300001_SM_1000_NS12placeholders2_9E
	.align		8
        /*0150*/ 	.dword	_ZN34_INTERNAL_df032cdd_4_k_cu_5da05bfc6thrust24THRUST_300001_SM_1000_NS12placeholders3_10E
	.align		8
        /*0158*/ 	.dword	_ZN34_INTERNAL_df032cdd_4_k_cu_5da05bfc6thrust24THRUST_300001_SM_1000_NS3seqE
	.align		8
        /*0160*/ 	.dword	_ZN34_INTERNAL_df032cdd_4_k_cu_5da05bfc6thrust24THRUST_300001_SM_1000_NS6deviceE


//--------------------- .text._ZN3cub18CUB_300001_SM_10006detail11EmptyKernelIvEEvv --------------------------
	.section	.text._ZN3cub18CUB_300001_SM_10006detail11EmptyKernelIvEEvv,"ax",@progbits
	.align	128
        .global         _ZN3cub18CUB_300001_SM_10006detail11EmptyKernelIvEEvv
        .type           _ZN3cub18CUB_300001_SM_10006detail11EmptyKernelIvEEvv,@function
        .size           _ZN3cub18CUB_300001_SM_10006detail11EmptyKernelIvEEvv,(.L_x_2 - _ZN3cub18CUB_300001_SM_10006detail11EmptyKernelIvEEvv)
        .other          _ZN3cub18CUB_300001_SM_10006detail11EmptyKernelIvEEvv,@"STO_CUDA_ENTRY STV_DEFAULT"
_ZN3cub18CUB_300001_SM_10006detail11EmptyKernelIvEEvv:
.text._ZN3cub18CUB_300001_SM_10006detail11EmptyKernelIvEEvv:
[----:B------:R-:W-:Y:S01]  /*0000*/  LDC R1, c[0x0][0x37c] ;  /* 0x0000df00ff017b82 */ /* 0x000fe20000000800 */
[----:B------:R-:W-:Y:S05]  /*0010*/  EXIT ;  /* 0x000000000000794d */ /* 0x000fea0003800000 */
.L_x_0:
[----:B------:R-:W-:-:S00]  /*0020*/  BRA `(.L_x_0) ;  /* 0xfffffffc00fc7947 */ /* 0x000fc0000383ffff */
[----:B------:R-:W-:-:S00]  /*0030*/  NOP ;  /* 0x0000000000007918 */ /* 0x000fc00000000000 */
        /* <DEDUP_REMOVED lines=12> */
.L_x_2:


//--------------------- .text._Z8mykernelPii      --------------------------
	.section	.text._Z8mykernelPii,"ax",@progbits
	.align	128
        .global         _Z8mykernelPii
        .type           _Z8mykernelPii,@function
        .size           _Z8mykernelPii,(.L_x_3 - _Z8mykernelPii)
        .other          _Z8mykernelPii,@"STO_CUDA_ENTRY STV_DEFAULT"
_Z8mykernelPii:
.text._Z8mykernelPii:
[----:B------:R-:W-:Y:S01]  /*0000*/  LDC R1, c[0x0][0x37c] ;  /* 0x0000df00ff017b82 */ /* 0x000fe20000000800 */
[----:B------:R-:W0:Y:S07]  /*0010*/  S2R R0, SR_TID.X ;  /* 0x0000000000007919 */ /* 0x000e2e0000002100 */
[----:B------:R-:W0:Y:S01]  /*0020*/  S2UR UR6, SR_CTAID.X ;  /* 0x00000000000679c3 */ /* 0x000e220000002500 */
[----:B------:R-:W1:Y:S07]  /*0030*/  LDCU.64 UR4, c[0x0][0x358] ;  /* 0x00006b00ff0477ac */ /* 0x000e6e0008000a00 */
[----:B------:R-:W0:Y:S08]  /*0040*/  LDC R5, c[0x0][0x360] ;  /* 0x0000d800ff057b82 */ /* 0x000e300000000800 */
[----:B------:R-:W2:Y:S01]  /*0050*/  LDC.64 R2, c[0x0][0x380] ;  /* 0x0000e000ff027b82 */ /* 0x000ea20000000a00 */
[----:B0-----:R-:W-:Y:S01]  /*0060*/  IMAD R5, R5, UR6, R0 ;  /* 0x0000000605057c24 */ /* 0x001fe2000f8e0200 */
[----:B------:R-:W0:Y:S03]  /*0070*/  LDCU UR6, c[0x0][0x388] ;  /* 0x00007100ff0677ac */ /* 0x000e260008000800 */
[----:B--2---:R-:W-:-:S05]  /*0080*/  IMAD.WIDE R2, R5, 0x4, R2 ;  /* 0x0000000405027825 */ /* 0x004fca00078e0202 */
[----:B-1----:R-:W0:Y:S02]  /*0090*/  LDG.E R0, desc[UR4][R2.64] ;  /* 0x0000000402007981 */ /* 0x002e24000c1e1900 */
[----:B0-----:R-:W-:-:S05]  /*00a0*/  IADD3 R5, PT, PT, R0, UR6, RZ ;  /* 0x0000000600057c10 */ /* 0x001fca000fffe0ff */
[----:B------:R-:W-:Y:S01]  /*00b0*/  STG.E desc[UR4][R2.64], R5 ;  /* 0x0000000502007986 */ /* 0x000fe2000c101904 */
[----:B------:R-:W-:Y:S05]  /*00c0*/  EXIT ;  /* 0x000000000000794d */ /* 0x000fea0003800000 */
.L_x_1:
        /* <DEDUP_REMOVED lines=11> */
.L_x_3:


//--------------------- .nv.shared.reserved.0     --------------------------
	.section	.nv.shared.reserved.0,"aw",@nobits
	.weak		__nv_reservedSMEM_offset_0_alias
	.size		__nv_reservedSMEM_offset_0_alias, 0, 64
	.other		__nv_reservedSMEM_offset_0_alias,@"STO_CUDA_RESERVED_SHARED STV_DEFAULT"
__nv_reservedSMEM_offset_0_alias:
	.zero		0
	.zero		64


//--------------------- .nv.global                --------------------------
	.section	.nv.global,"aw",@nobits
.nv.global:
	.type		_ZN34_INTERNAL_df032cdd_4_k_cu_5da05bfc6thrust24THRUST_300001_SM_1000_NS12placeholders2_8E,@object
	.size		_ZN34_INTERNAL_df032cdd_4_k_cu_5da05bfc6thrust24THRUST_300001_SM_1000_NS12placeholders2_8E,(_ZN34_INTERNAL_df032cdd_4_k_cu_5da05bfc4cuda3std3__436_GLOBAL__N__df032cdd_4_k_cu_5da05bfc6ignoreE - _ZN34_INTERNAL_df032cdd_4_k_cu_5da05bfc6thrust24THRUST_300001_SM_1000_NS12placeholders2_8E)
_ZN34_INTERNAL_df032cdd_4_k_cu_5da05bfc6thrust24THRUST_300001_SM_1000_NS12placeholders2_8E:
	.zero		1
	.type		_ZN34_INTERNAL_df032cdd_4_k_cu_5da05bfc4cuda3std3__436_GLOBAL__N__df032cdd_4_k_cu_5da05bfc6ignoreE,@object
	.size		_ZN34_INTERNAL_df032cdd_4_k_cu_5da05bfc4cuda3std3__436_GLOBAL__N__df032cdd_4_k_cu_5da05bfc6ignoreE,(_ZN34_INTERNAL_df032cdd_4_k_cu_5da05bfc4cuda3std6ranges3__45__cpo4dataE - _ZN34_INTERNAL_df032cdd_4_k_cu_5da05bfc4cuda3std3__436_GLOBAL__N__df032cdd_4_k_cu_5da05bfc6ignoreE)
_ZN34_INTERNAL_df032cdd_4_k_cu_5da05bfc4cuda3std3__436_GLOBAL__N__df032cdd_4_k_cu_5da05bfc6ignoreE:
	.zero		1
	.type		_ZN34_INTERNAL_df032cdd_4_k_cu_5da05bfc4cuda3std6ranges3__45__cpo4dataE,@object
	.size		_ZN34_INTERNAL_df032cdd_4_k_cu_5da05bfc4cuda3std6ranges3__45__cpo4dataE,(_ZN34_INTERNAL_df032cdd_4_k_cu_5da05bfc6thrust24THRUST_300001_SM_1000_NS6system3cpp3parE - _ZN34_INTERNAL_df032cdd_4_k_cu_5da05bfc4cuda3std6ranges3__45__cpo4dataE)
_ZN34_INTERNAL_df032cdd_4_k_cu_5da05bfc4cuda3std6ranges3__45__cpo4dataE:
	.zero		1
	.type		_ZN34_INTERNAL_df032cdd_4_k_cu_5da05bfc6thrust24THRUST_300001_SM_1000_NS6system3cpp3parE,@object
	.size		_ZN34_INTERNAL_df032cdd_4_k_cu_5da05bfc6thrust24THRUST_300001_SM_1000_NS6system3cpp3parE,(_ZN34_INTERNAL_df032cdd_4_k_cu_5da05bfc4cuda3std3__45__cpo5beginE - _ZN34_INTERNAL_df032cdd_4_k_cu_5da05bfc6thrust24THRUST_300001_SM_1000_NS6system3cpp3parE)
_ZN34_INTERNAL_df032cdd_4_k_cu_5da05bfc6thrust24THRUST_300001_SM_1000_NS6system3cpp3parE:
	.zero		1
	.type		_ZN34_INTERNAL_df032cdd_4_k_cu_5da05bfc4cuda3std3__45__cpo5beginE,@object
	.size		_ZN34_INTERNAL_df032cdd_4_k_cu_5da05bfc4cuda3std3__45__cpo5beginE,(_ZN34_INTERNAL_df032cdd_4_k_cu_5da05bfc4cuda3std6ranges3__45__cpo5beginE - _ZN34_INTERNAL_df032cdd_4_k_cu_5da05bfc4cuda3std3__45__cpo5beginE)
_ZN34_INTERNAL_df032cdd_4_k_cu_5da05bfc4cuda3std3__45__cpo5beginE:
	.zero		1
	.type		_ZN34_INTERNAL_df032cdd_4_k_cu_5da05bfc4cuda3std6ranges3__45__cpo5beginE,@object
	.size		_ZN34_INTERNAL_df032cdd_4_k_cu_5da05bfc4cuda3std6ranges3__45__cpo5beginE,(_ZN34_INTERNAL_df032cdd_4_k_cu_5da05bfc6thrust24THRUST_300001_SM_1000_NS6deviceE - _ZN34_INTERNAL_df032cdd_4_k_cu_5da05bfc4cuda3std6ranges3__45__cpo5beginE)
_ZN34_INTERNAL_df032cdd_4_k_cu_5da05bfc4cuda3std6ranges3__45__cpo5beginE:
	.zero		1
	.type		_ZN34_INTERNAL_df032cdd_4_k_cu_5da05bfc6thrust24THRUST_300001_SM_1000_NS6deviceE,@object
	.size		_ZN34_INTERNAL_df032cdd_4_k_cu_5da05bfc6thrust24THRUST_300001_SM_1000_NS6deviceE,(_ZN34_INTERNAL_df032cdd_4_k_cu_5da05bfc4cuda3std3__47nulloptE - _ZN34_INTERNAL_df032cdd_4_k_cu_5da05bfc6thrust24THRUST_300001_SM_1000_NS6deviceE)
_ZN34_INTERNAL_df032cdd_4_k_cu_5da05bfc6thrust24THRUST_300001_SM_1000_NS6deviceE:
	.zero		1
	.type		_ZN34_INTERNAL_df032cdd_4_k_cu_5da05bfc4cuda3std3__47nulloptE,@object
	.size		_ZN34_INTERNAL_df032cdd_4_k_cu_5da05bfc4cuda3std3__47nulloptE,(_ZN34_INTERNAL_df032cdd_4_k_cu_5da05bfc4cuda3std6ranges3__45__cpo8distanceE - _ZN34_INTERNAL_df032cdd_4_k_cu_5da05bfc4cuda3std3__47nulloptE)
_ZN34_INTERNAL_df032cdd_4_k_cu_5da05bfc4cuda3std3__47nulloptE:
	.zero		1
	.type		_ZN34_INTERNAL_df032cdd_4_k_cu_5da05bfc4cuda3std6ranges3__45__cpo8distanceE,@object
	.size		_ZN34_INTERNAL_df032cdd_4_k_cu_5da05bfc4cuda3std6ranges3__45__cpo8distanceE,(_ZN34_INTERNAL_df032cdd_4_k_cu_5da05bfc6thrust24THRUST_300001_SM_1000_NS12placeholders2_4E - _ZN34_INTERNAL_df032cdd_4_k_cu_5da05bfc4cuda3std6ranges3__45__cpo8distanceE)
_ZN34_INTERNAL_df032cdd_4_k_cu_5da05bfc4cuda3std6ranges3__45__cpo8distanceE:
	.zero		1
	.type		_ZN34_INTERNAL_df032cdd_4_k_cu_5da05bfc6thrust24THRUST_300001_SM_1000_NS12placeholders2_4E,@object
	.size		_ZN34_INTERNAL_df032cdd_4_k_cu_5da05bfc6thrust24THRUST_300001_SM_1000_NS12placeholders2_4E,(_ZN34_INTERNAL_df032cdd_4_k_cu_5da05bfc4cuda3std3__45__cpo6rbeginE - _ZN34_INTERNAL_df032cdd_4_k_cu_5da05bfc6thrust24THRUST_300001_SM_1000_NS12placeholders2_4E)
_ZN34_INTERNAL_df032cdd_4_k_cu_5da05bfc6thrust24THRUST_300001_SM_1000_NS12placeholders2_4E:
	.zero		1
	.type		_ZN34_INTERNAL_df032cdd_4_k_cu_5da05bfc4cuda3std3__45__cpo6rbeginE,@object
	.size		_ZN34_INTERNAL_df032cdd_4_k_cu_5da05bfc4cuda3std3__45__cpo6rbeginE,(_ZN34_INTERNAL_df032cdd_4_k_cu_5da05bfc4cuda3std6ranges3__45__cpo7advanceE - _ZN34_INTERNAL_df032cdd_4_k_cu_5da05bfc4cuda3std3__45__cpo6rbeginE)
_ZN34_INTERNAL_df032cdd_4_k_cu_5da05bfc4cuda3std3__45__cpo6rbeginE:
	.zero		1
	.type		_ZN34_INTERNAL_df032cdd_4_k_cu_5da05bfc4cuda3std6ranges3__45__cpo7advanceE,@object
	.size		_ZN34_INTERNAL_df032cdd_4_k_cu_5da05bfc4cuda3std6ranges3__45__cpo7advanceE,(_ZN34_INTERNAL_df032cdd_4_k_cu_5da05bfc6thrust24THRUST_300001_SM_1000_NS12placeholders3_10E - _ZN34_INTERNAL_df032cdd_4_k_cu_5da05bfc4cuda3std6ranges3__45__cpo7advanceE)
_ZN34_INTERNAL_df032cdd_4_k_cu_5da05bfc4cuda3std6ranges3__45__cpo7advanceE:
	.zero		1
	.type		_ZN34_INTERNAL_df032cdd_4_k_cu_5da05bfc6thrust24THRUST_300001_SM_1000_NS12placeholders3_10E,@object
	.size		_ZN34_INTERNAL_df032cdd_4_k_cu_5da05bfc6thrust24THRUST_300001_SM_1000_NS12placeholders3_10E,(_ZN34_INTERNAL_df032cdd_4_k_cu_5da05bfc4cuda3std3__48in_placeE - _ZN34_INTERNAL_df032cdd_4_k_cu_5da05bfc6thrust24THRUST_300001_SM_1000_NS12placeholders3_10E)
_ZN34_INTERNAL_df032cdd_4_k_cu_5da05bfc6thrust24THRUST_300001_SM_1000_NS12placeholders3_10E:
	.zero		1
	.type		_ZN34_INTERNAL_df032cdd_4_k_cu_5da05bfc4cuda3std3__48in_placeE,@object
	.size		_ZN34_INTERNAL_df032cdd_4_k_cu_5da05bfc4cuda3std3__48in_placeE,(_ZN34_INTERNAL_df032cdd_4_k_cu_5da05bfc4cuda3std6ranges3__45__cpo4sizeE - _ZN34_INTERNAL_df032cdd_4_k_cu_5da05bfc4cuda3std3__48in_placeE)
_ZN34_INTERNAL_df032cdd_4_k_cu_5da05bfc4cuda3std3__48in_placeE:
	.zero		1
	.type		_ZN34_INTERNAL_df032cdd_4_k_cu_5da05bfc4cuda3std6ranges3__45__cpo4sizeE,@object
	.size		_ZN34_INTERNAL_df032cdd_4_k_cu_5da05bfc4cuda3std6ranges3__45__cpo4sizeE,(_ZN34_INTERNAL_df032cdd_4_k_cu_5da05bfc6thrust24THRUST_300001_SM_1000_NS12placeholders2_2E - _ZN34_INTERNAL_df032cdd_4_k_cu_5da05bfc4cuda3std6ranges3__45__cpo4sizeE)
_ZN34_INTERNAL_df032cdd_4_k_cu_5da05bfc4cuda3std6ranges3__45__cpo4sizeE:
	.zero		1
	.type		_ZN34_INTERNAL_df032cdd_4_k_cu_5da05bfc6thrust24THRUST_300001_SM_1000_NS12placeholders2_2E,@object
	.size		_ZN34_INTERNAL_df032cdd_4_k_cu_5da05bfc6thrust24THRUST_300001_SM_1000_NS12placeholders2_2E,(_ZN34_INTERNAL_df032cdd_4_k_cu_5da05bfc4cuda3std3__45__cpo6cbeginE - _ZN34_INTERNAL_df032cdd_4_k_cu_5da05bfc6thrust24THRUST_300001_SM_1000_NS12placeholders2_2E)
_ZN34_INTERNAL_df032cdd_4_k_cu_5da05bfc6thrust24THRUST_300001_SM_1000_NS12placeholders2_2E:
	.zero		1
	.type		_ZN34_INTERNAL_df032cdd_4_k_cu_5da05bfc4cuda3std3__45__cpo6cbeginE,@object
	.size		_ZN34_INTERNAL_df032cdd_4_k_cu_5da05bfc4cuda3std3__45__cpo6cbeginE,(_ZN34_INTERNAL_df032cdd_4_k_cu_5da05bfc4cuda3std6ranges3__45__cpo6cbeginE - _ZN34_INTERNAL_df032cdd_4_k_cu_5da05bfc4cuda3std3__45__cpo6cbeginE)
_ZN34_INTERNAL_df032cdd_4_k_cu_5da05bfc4cuda3std3__45__cpo6cbeginE:
	.zero		1
	.type		_ZN34_INTERNAL_df032cdd_4_k_cu_5da05bfc4cuda3std6ranges3__45__cpo6cbeginE,@object
	.size		_ZN34_INTERNAL_df032cdd_4_k_cu_5da05bfc4cuda3std6ranges3__45__cpo6cbeginE,(_ZN34_INTERNAL_df032cdd_4_k_cu_5da05bfc6thrust24THRUST_300001_SM_1000_NS12placeholders2_6E - _ZN34_INTERNAL_df032cdd_4_k_cu_5da05bfc4cuda3std6ranges3__45__cpo6cbeginE)
_ZN34_INTERNAL_df032cdd_4_k_cu_5da05bfc4cuda3std6ranges3__45__cpo6cbeginE:
	.zero		1
	.type		_ZN34_INTERNAL_df032cdd_4_k_cu_5da05bfc6thrust24THRUST_300001_SM_1000_NS12placeholders2_6E,@object
	.size		_ZN34_INTERNAL_df032cdd_4_k_cu_5da05bfc6thrust24THRUST_300001_SM_1000_NS12placeholders2_6E,(_ZN34_INTERNAL_df032cdd_4_k_cu_5da05bfc4cuda3std3__45__cpo7crbeginE - _ZN34_INTERNAL_df032cdd_4_k_cu_5da05bfc6thrust24THRUST_300001_SM_1000_NS12placeholders2_6E)
_ZN34_INTERNAL_df032cdd_4_k_cu_5da05bfc6thrust24THRUST_300001_SM_1000_NS12placeholders2_6E:
	.zero		1
	.type		_ZN34_INTERNAL_df032cdd_4_k_cu_5da05bfc4cuda3std3__45__cpo7crbeginE,@object
	.size		_ZN34_INTERNAL_df032cdd_4_k_cu_5da05bfc4cuda3std3__45__cpo7crbeginE,(_ZN34_INTERNAL_df032cdd_4_k_cu_5da05bfc4cuda3std6ranges3__45__cpo4nextE - _ZN34_INTERNAL_df032cdd_4_k_cu_5da05bfc4cuda3std3__45__cpo7crbeginE)
_ZN34_INTERNAL_df032cdd_4_k_cu_5da05bfc4cuda3std3__45__cpo7crbeginE:
	.zero		1
	.type		_ZN34_INTERNAL_df032cdd_4_k_cu_5da05bfc4cuda3std6ranges3__45__cpo4nextE,@object
	.size		_ZN34_INTERNAL_df032cdd_4_k_cu_5da05bfc4cuda3std6ranges3__45__cpo4nextE,(_ZN34_INTERNAL_df032cdd_4_k_cu_5da05bfc4cuda3std6ranges3__45__cpo4swapE - _ZN34_INTERNAL_df032cdd_4_k_cu_5da05bfc4cuda3std6ranges3__45__cpo4nextE)
_ZN34_INTERNAL_df032cdd_4_k_cu_5da05bfc4cuda3std6ranges3__45__cpo4nextE:
	.zero		1
	.type		_ZN34_INTERNAL_df032cdd_4_k_cu_5da05bfc4cuda3std6ranges3__45__cpo4swapE,@object
	.size		_ZN34_INTERNAL_df032cdd_4_k_cu_5da05bfc4cuda3std6ranges3__45__cpo4swapE,(_ZN34_INTERNAL_df032cdd_4_k_cu_5da05bfc6thrust24THRUST_300001_SM_1000_NS8cuda_cub10par_nosyncE - _ZN34_INTERNAL_df032cdd_4_k_cu_5da05bfc4cuda3std6ranges3__45__cpo4swapE)
_ZN34_INTERNAL_df032cdd_4_k_cu_5da05bfc4cuda3std6ranges3__45__cpo4swapE:
	.zero		1
	.type		_ZN34_INTERNAL_df032cdd_4_k_cu_5da05bfc6thrust24THRUST_300001_SM_1000_NS8cuda_cub10par_nosyncE,@object
	.size		_ZN34_INTERNAL_df032cdd_4_k_cu_5da05bfc6thrust24THRUST_300001_SM_1000_NS8cuda_cub10par_nosyncE,(_ZN34_INTERNAL_df032cdd_4_k_cu_5da05bfc6thrust24THRUST_300001_SM_1000_NS3seqE - _ZN34_INTERNAL_df032cdd_4_k_cu_5da05bfc6thrust24THRUST_300001_SM_1000_NS8cuda_cub10par_nosyncE)
_ZN34_INTERNAL_df032cdd_4_k_cu_5da05bfc6thrust24THRUST_300001_SM_1000_NS8cuda_cub10par_nosyncE:
	.zero		1
	.type		_ZN34_INTERNAL_df032cdd_4_k_cu_5da05bfc6thrust24THRUST_300001_SM_1000_NS3seqE,@object
	.size		_ZN34_INTERNAL_df032cdd_4_k_cu_5da05bfc6thrust24THRUST_300001_SM_1000_NS3seqE,(_ZN34_INTERNAL_df032cdd_4_k_cu_5da05bfc4cuda3std3__420unreachable_sentinelE - _ZN34_INTERNAL_df032cdd_4_k_cu_5da05bfc6thrust24THRUST_300001_SM_1000_NS3seqE)
_ZN34_INTERNAL_df032cdd_4_k_cu_5da05bfc6thrust24THRUST_300001_SM_1000_NS3seqE:
	.zero		1
	.type		_ZN34_INTERNAL_df032cdd_4_k_cu_5da05bfc4cuda3std3__420unreachable_sentinelE,@object
	.size		_ZN34_INTERNAL_df032cdd_4_k_cu_5da05bfc4cuda3std3__420unreachable_sentinelE,(_ZN34_INTERNAL_df032cdd_4_k_cu_5da05bfc4cuda3std6ranges3__45__cpo5ssizeE - _ZN34_INTERNAL_df032cdd_4_k_cu_5da05bfc4cuda3std3__420unreachable_sentinelE)
_ZN34_INTERNAL_df032cdd_4_k_cu_5da05bfc4cuda3std3__420unreachable_sentinelE:
	.zero		1
	.type		_ZN34_INTERNAL_df032cdd_4_k_cu_5da05bfc4cuda3std6ranges3__45__cpo5ssizeE,@object
	.size		_ZN34_INTERNAL_df032cdd_4_k_cu_5da05bfc4cuda3std6ranges3__45__cpo5ssizeE,(_ZN34_INTERNAL_df032cdd_4_k_cu_5da05bfc6thrust24THRUST_300001_SM_1000_NS12placeholders2_3E - _ZN34_INTERNAL_df032cdd_4_k_cu_5da05bfc4cuda3std6ranges3__45__cpo5ssizeE)
_ZN34_INTERNAL_df032cdd_4_k_cu_5da05bfc4cuda3std6ranges3__45__cpo5ssizeE:
	.zero		1
	.type		_ZN34_INTERNAL_df032cdd_4_k_cu_5da05bfc6thrust24THRUST_300001_SM_1000_NS12placeholders2_3E,@object
	.size		_ZN34_INTERNAL_df032cdd_4_k_cu_5da05bfc6thrust24THRUST_300001_SM_1000_NS12placeholders2_3E,(_ZN34_INTERNAL_df032cdd_4_k_cu_5da05bfc4cuda3std3__45__cpo4cendE - _ZN34_INTERNAL_df032cdd_4_k_cu_5da05bfc6thrust24THRUST_300001_SM_1000_NS12placeholders2_3E)
_ZN34_INTERNAL_df032cdd_4_k_cu_5da05bfc6thrust24THRUST_300001_SM_1000_NS12placeholders2_3E:
	.zero		1
	.type		_ZN34_INTERNAL_df032cdd_4_k_cu_5da05bfc4cuda3std3__45__cpo4cendE,@object
	.size		_ZN34_INTERNAL_df032cdd_4_k_cu_5da05bfc4cuda3std3__45__cpo4cendE,(_ZN34_INTERNAL_df032cdd_4_k_cu_5da05bfc4cuda3std6ranges3__45__cpo4cendE - _ZN34_INTERNAL_df032cdd_4_k_cu_5da05bfc4cuda3std3__45__cpo4cendE)
_ZN34_INTERNAL_df032cdd_4_k_cu_5da05bfc4cuda3std3__45__cpo4cendE:
	.zero		1
	.type		_ZN34_INTERNAL_df032cdd_4_k_cu_5da05bfc4cuda3std6ranges3__45__cpo4cendE,@object
	.size		_ZN34_INTERNAL_df032cdd_4_k_cu_5da05bfc4cuda3std6ranges3__45__cpo4cendE,(_ZN34_INTERNAL_df032cdd_4_k_cu_5da05bfc6thrust24THRUST_300001_SM_1000_NS12placeholders2_7E - _ZN34_INTERNAL_df032cdd_4_k_cu_5da05bfc4cuda3std6ranges3__45__cpo4cendE)
_ZN34_INTERNAL_df032cdd_4_k_cu_5da05bfc4cuda3std6ranges3__45__cpo4cendE:
	.zero		1
	.type		_ZN34_INTERNAL_df032cdd_4_k_cu_5da05bfc6thrust24THRUST_300001_SM_1000_NS12placeholders2_7E,@object
	.size		_ZN34_INTERNAL_df032cdd_4_k_cu_5da05bfc6thrust24THRUST_300001_SM_1000_NS12placeholders2_7E,(_ZN34_INTERNAL_df032cdd_4_k_cu_5da05bfc4cuda3std3__45__cpo5crendE - _ZN34_INTERNAL_df032cdd_4_k_cu_5da05bfc6thrust24THRUST_300001_SM_1000_NS12placeholders2_7E)
_ZN34_INTERNAL_df032cdd_4_k_cu_5da05bfc6thrust24THRUST_300001_SM_1000_NS12placeholders2_7E:
	.zero		1
	.type		_ZN34_INTERNAL_df032cdd_4_k_cu_5da05bfc4cuda3std3__45__cpo5crendE,@object
	.size		_ZN34_INTERNAL_df032cdd_4_k_cu_5da05bfc4cuda3std3__45__cpo5crendE,(_ZN34_INTERNAL_df032cdd_4_k_cu_5da05bfc4cuda3std6ranges3__45__cpo4prevE - _ZN34_INTERNAL_df032cdd_4_k_cu_5da05bfc4cuda3std3__45__cpo5crendE)
_ZN34_INTERNAL_df032cdd_4_k_cu_5da05bfc4cuda3std3__45__cpo5crendE:
	.zero		1
	.type		_ZN34_INTERNAL_df032cdd_4_k_cu_5da05bfc4cuda3std6ranges3__45__cpo4prevE,@object
	.size		_ZN34_INTERNAL_df032cdd_4_k_cu_5da05bfc4cuda3std6ranges3__45__cpo4prevE,(_ZN34_INTERNAL_df032cdd_4_k_cu_5da05bfc4cuda3std6ranges3__45__cpo9iter_moveE - _ZN34_INTERNAL_df032cdd_4_k_cu_5da05bfc4cuda3std6ranges3__45__cpo4prevE)
_ZN34_INTERNAL_df032cdd_4_k_cu_5da05bfc4cuda3std6ranges3__45__cpo4prevE:
	.zero		1
	.type		_ZN34_INTERNAL_df032cdd_4_k_cu_5da05bfc4cuda3std6ranges3__45__cpo9iter_moveE,@object
	.size		_ZN34_INTERNAL_df032cdd_4_k_cu_5da05bfc4cuda3std6ranges3__45__cpo9iter_moveE,(_ZN34_INTERNAL_df032cdd_4_k_cu_5da05bfc6thrust24THRUST_300001_SM_1000_NS6system6detail10sequential3seqE - _ZN34_INTERNAL_df032cdd_4_k_cu_5da05bfc4cuda3std6ranges3__45__cpo9iter_moveE)
_ZN34_INTERNAL_df032cdd_4_k_cu_5da05bfc4cuda3std6ranges3__45__cpo9iter_moveE:
	.zero		1
	.type		_ZN34_INTERNAL_df032cdd_4_k_cu_5da05bfc6thrust24THRUST_300001_SM_1000_NS6system6detail10sequential3seqE,@object
	.size		_ZN34_INTERNAL_df032cdd_4_k_cu_5da05bfc6thrust24THRUST_300001_SM_1000_NS6system6detail10sequential3seqE,(_ZN34_INTERNAL_df032cdd_4_k_cu_5da05bfc6thrust24THRUST_300001_SM_1000_NS12placeholders2_9E - _ZN34_INTERNAL_df032cdd_4_k_cu_5da05bfc6thrust24THRUST_300001_SM_1000_NS6system6detail10sequential3seqE)
_ZN34_INTERNAL_df032cdd_4_k_cu_5da05bfc6thrust24THRUST_300001_SM_1000_NS6system6detail10sequential3seqE:
	.zero		1
	.type		_ZN34_INTERNAL_df032cdd_4_k_cu_5da05bfc6thrust24THRUST_300001_SM_1000_NS12placeholders2_9E,@object
	.size		_ZN34_INTERNAL_df032cdd_4_k_cu_5da05bfc6thrust24THRUST_300001_SM_1000_NS12placeholders2_9E,(_ZN34_INTERNAL_df032cdd_4_k_cu_5da05bfc4cuda3std3__419piecewise_constructE - _ZN34_INTERNAL_df032cdd_4_k_cu_5da05bfc6thrust24THRUST_300001_SM_1000_NS12placeholders2_9E)
_ZN34_INTERNAL_df032cdd_4_k_cu_5da05bfc6thrust24THRUST_300001_SM_1000_NS12placeholders2_9E:
	.zero		1
	.type		_ZN34_INTERNAL_df032cdd_4_k_cu_5da05bfc4cuda3std3__419piecewise_constructE,@object
	.size		_ZN34_INTERNAL_df032cdd_4_k_cu_5da05bfc4cuda3std3__419piecewise_constructE,(_ZN34_INTERNAL_df032cdd_4_k_cu_5da05bfc4cuda3std6ranges3__45__cpo5cdataE - _ZN34_INTERNAL_df032cdd_4_k_cu_5da05bfc4cuda3std3__419piecewise_constructE)
_ZN34_INTERNAL_df032cdd_4_k_cu_5da05bfc4cuda3std3__419piecewise_constructE:
	.zero		1
	.type		_ZN34_INTERNAL_df032cdd_4_k_cu_5da05bfc4cuda3std6ranges3__45__cpo5cdataE,@object
	.size		_ZN34_INTERNAL_df032cdd_4_k_cu_5da05bfc4cuda3std6ranges3__45__cpo5cdataE,(_ZN34_INTERNAL_df032cdd_4_k_cu_5da05bfc6thrust24THRUST_300001_SM_1000_NS12placeholders2_1E - _ZN34_INTERNAL_df032cdd_4_k_cu_5da05bfc4cuda3std6ranges3__45__cpo5cdataE)
_ZN34_INTERNAL_df032cdd_4_k_cu_5da05bfc4cuda3std6ranges3__45__cpo5cdataE:
	.zero		1
	.type		_ZN34_INTERNAL_df032cdd_4_k_cu_5da05bfc6thrust24THRUST_300001_SM_1000_NS12placeholders2_1E,@object
	.size		_ZN34_INTERNAL_df032cdd_4_k_cu_5da05bfc6thrust24THRUST_300001_SM_1000_NS12placeholders2_1E,(_ZN34_INTERNAL_df032cdd_4_k_cu_5da05bfc4cuda3std3__45__cpo3endE - _ZN34_INTERNAL_df032cdd_4_k_cu_5da05bfc6thrust24THRUST_300001_SM_1000_NS12placeholders2_1E)
_ZN34_INTERNAL_df032cdd_4_k_cu_5da05bfc6thrust24THRUST_300001_SM_1000_NS12placeholders2_1E:
	.zero		1
	.type		_ZN34_INTERNAL_df032cdd_4_k_cu_5da05bfc4cuda3std3__45__cpo3endE,@object
	.size		_ZN34_INTERNAL_df032cdd_4_k_cu_5da05bfc4cuda3std3__45__cpo3endE,(_ZN34_INTERNAL_df032cdd_4_k_cu_5da05bfc4cuda3std6ranges3__45__cpo3endE - _ZN34_INTERNAL_df032cdd_4_k_cu_5da05bfc4cuda3std3__45__cpo3endE)
_ZN34_INTERNAL_df032cdd_4_k_cu_5da05bfc4cuda3std3__45__cpo3endE:
	.zero		1
	.type		_ZN34_INTERNAL_df032cdd_4_k_cu_5da05bfc4cuda3std6ranges3__45__cpo3endE,@object
	.size		_ZN34_INTERNAL_df032cdd_4_k_cu_5da05bfc4cuda3std6ranges3__45__cpo3endE,(_ZN34_INTERNAL_df032cdd_4_k_cu_5da05bfc6thrust24THRUST_300001_SM_1000_NS12placeholders2_5E - _ZN34_INTERNAL_df032cdd_4_k_cu_5da05bfc4cuda3std6ranges3__45__cpo3endE)
_ZN34_INTERNAL_df032cdd_4_k_cu_5da05bfc4cuda3std6ranges3__45__cpo3endE:
	.zero		1
	.type		_ZN34_INTERNAL_df032cdd_4_k_cu_5da05bfc6thrust24THRUST_300001_SM_1000_NS12placeholders2_5E,@object
	.size		_ZN34_INTERNAL_df032cdd_4_k_cu_5da05bfc6thrust24THRUST_300001_SM_1000_NS12placeholders2_5E,(_ZN34_INTERNAL_df032cdd_4_k_cu_5da05bfc4cuda3std3__45__cpo4rendE - _ZN34_INTERNAL_df032cdd_4_k_cu_5da05bfc6thrust24THRUST_300001_SM_1000_NS12placeholders2_5E)
_ZN34_INTERNAL_df032cdd_4_k_cu_5da05bfc6thrust24THRUST_300001_SM_1000_NS12placeholders2_5E:
	.zero		1
	.type		_ZN34_INTERNAL_df032cdd_4_k_cu_5da05bfc4cuda3std3__45__cpo4rendE,@object
	.size		_ZN34_INTERNAL_df032cdd_4_k_cu_5da05bfc4cuda3std3__45__cpo4rendE,(_ZN34_INTERNAL_df032cdd_4_k_cu_5da05bfc4cuda3std6ranges3__45__cpo9iter_swapE - _ZN34_INTERNAL_df032cdd_4_k_cu_5da05bfc4cuda3std3__45__cpo4rendE)
_ZN34_INTERNAL_df032cdd_4_k_cu_5da05bfc4cuda3std3__45__cpo4rendE:
	.zero		1
	.type		_ZN34_INTERNAL_df032cdd_4_k_cu_5da05bfc4cuda3std6ranges3__45__cpo9iter_swapE,@object
	.size		_ZN34_INTERNAL_df032cdd_4_k_cu_5da05bfc4cuda3std6ranges3__45__cpo9iter_swapE,(_ZN34_INTERNAL_df032cdd_4_k_cu_5da05bfc4cuda3std3__48unexpectE - _ZN34_INTERNAL_df032cdd_4_k_cu_5da05bfc4cuda3std6ranges3__45__cpo9iter_swapE)
_ZN34_INTERNAL_df032cdd_4_k_cu_5da05bfc4cuda3std6ranges3__45__cpo9iter_swapE:
	.zero		1
	.type		_ZN34_INTERNAL_df032cdd_4_k_cu_5da05bfc4cuda3std3__48unexpectE,@object
	.size		_ZN34_INTERNAL_df032cdd_4_k_cu_5da05bfc4cuda3std3__48unexpectE,(_ZN34_INTERNAL_df032cdd_4_k_cu_5da05bfc6thrust24THRUST_300001_SM_1000_NS8cuda_cub3parE - _ZN34_INTERNAL_df032cdd_4_k_cu_5da05bfc4cuda3std3__48unexpectE)
_ZN34_INTERNAL_df032cdd_4_k_cu_5da05bfc4cuda3std3__48unexpectE:
	.zero		1
	.type		_ZN34_INTERNAL_df032cdd_4_k_cu_5da05bfc6thrust24THRUST_300001_SM_1000_NS8cuda_cub3parE,@object
	.size		_ZN34_INTERNAL_df032cdd_4_k_cu_5da05bfc6thrust24THRUST_300001_SM_1000_NS8cuda_cub3parE,(.L_29 - _ZN34_INTERNAL_df032cdd_4_k_cu_5da05bfc6thrust24THRUST_300001_SM_1000_NS8cuda_cub3parE)
_ZN34_INTERNAL_df032cdd_4_k_cu_5da05bfc6thrust24THRUST_300001_SM_1000_NS8cuda_cub3parE:
	.zero		1
.L_29:


//--------------------- .nv.constant0._ZN3cub18CUB_300001_SM_10006detail11EmptyKernelIvEEvv --------------------------
	.section	.nv.constant0._ZN3cub18CUB_300001_SM_10006detail11EmptyKernelIvEEvv,"a",@progbits
	.sectionflags	@""
	.align	4
.nv.constant0._ZN3cub18CUB_300001_SM_10006detail11EmptyKernelIvEEvv:
	.zero		896


//--------------------- .nv.constant0._Z8mykernelPii --------------------------
	.section	.nv.constant0._Z8mykernelPii,"a",@progbits
	.sectionflags	@""
	.align	4
.nv.constant0._Z8mykernelPii:
	.zero		908


//--------------------- SYMBOLS --------------------------

	.type		.nv.reservedSmem.offset0,@object
	.size		.nv.reservedSmem.offset0,0x4
